//
// Generated by NVIDIA NVVM Compiler
//
// Compiler Build ID: CL-36424714
// Cuda compilation tools, release 13.0, V13.0.88
// Based on NVVM 20.0.0
//

.version 9.0
.target sm_100
.address_size 64

	// .globl	_Z22computeSubArraysKernelPim

.visible .entry _Z22computeSubArraysKernelPim(
	.param .u64 .ptr .align 1 _Z22computeSubArraysKernelPim_param_0,
	.param .u64 _Z22computeSubArraysKernelPim_param_1
)
{
	.reg .pred 	%p<2>;
	.reg .b32 	%r<10>;
	.reg .b64 	%rd<7>;

	ld.param.u64 	%rd1, [_Z22computeSubArraysKernelPim_param_0];
	ld.param.u64 	%rd2, [_Z22computeSubArraysKernelPim_param_1];
	mov.u32 	%r2, %ctaid.x;
	mov.u32 	%r3, %ntid.x;
	mov.u32 	%r4, %tid.x;
	mad.lo.s32 	%r5, %r2, %r3, %r4;
	shl.b32 	%r1, %r5, 1;
	or.b32  	%r6, %r1, 1;
	cvt.s64.s32 	%rd3, %r6;
	setp.le.u64 	%p1, %rd2, %rd3;
	@%p1 bra 	$L__BB0_2;
	cvta.to.global.u64 	%rd4, %rd1;
	mul.wide.s32 	%rd5, %r1, 4;
	add.s64 	%rd6, %rd4, %rd5;
	ld.global.u32 	%r7, [%rd6];
	ld.global.u32 	%r8, [%rd6+4];
	add.s32 	%r9, %r8, %r7;
	st.global.u32 	[%rd6+4], %r9;
$L__BB0_2:
	ret;

}
	// .globl	_Z19computeBlocksKernelPimS_mS_
.visible .entry _Z19computeBlocksKernelPimS_mS_(
	.param .u64 .ptr .align 1 _Z19computeBlocksKernelPimS_mS__param_0,
	.param .u64 _Z19computeBlocksKernelPimS_mS__param_1,
	.param .u64 .ptr .align 1 _Z19computeBlocksKernelPimS_mS__param_2,
	.param .u64 _Z19computeBlocksKernelPimS_mS__param_3,
	.param .u64 .ptr .align 1 _Z19computeBlocksKernelPimS_mS__param_4
)
{
	.reg .pred 	%p<5>;
	.reg .b32 	%r<22>;
	.reg .b64 	%rd<15>;

	ld.param.u64 	%rd3, [_Z19computeBlocksKernelPimS_mS__param_0];
	ld.param.u64 	%rd4, [_Z19computeBlocksKernelPimS_mS__param_2];
	ld.param.u64 	%rd5, [_Z19computeBlocksKernelPimS_mS__param_3];
	ld.param.u64 	%rd6, [_Z19computeBlocksKernelPimS_mS__param_4];
	cvta.to.global.u64 	%rd1, %rd6;
	cvta.to.global.u64 	%rd2, %rd4;
	mov.u32 	%r1, %ctaid.x;
	mov.u32 	%r4, %ntid.x;
	mov.u32 	%r2, %tid.x;
	mad.lo.s32 	%r3, %r1, %r4, %r2;
	cvt.s64.s32 	%rd7, %r3;
	setp.le.u64 	%p1, %rd5, %rd7;
	@%p1 bra 	$L__BB1_2;
	cvta.to.global.u64 	%rd8, %rd3;
	shl.b32 	%r5, %r3, 1;
	mul.wide.s32 	%rd9, %r5, 4;
	add.s64 	%rd10, %rd8, %rd9;
	ld.global.u32 	%r6, [%rd10+4];
	mul.wide.u32 	%rd11, %r2, 4;
	add.s64 	%rd12, %rd2, %rd11;
	st.global.u32 	[%rd12], %r6;
$L__BB1_2:
	bar.sync 	0;
	setp.ne.s32 	%p2, %r2, 0;
	@%p2 bra 	$L__BB1_4;
	ld.global.u32 	%r7, [%rd2];
	ld.global.u32 	%r8, [%rd2+4];
	add.s32 	%r9, %r8, %r7;
	st.global.u32 	[%rd2+4], %r9;
	ld.global.u32 	%r10, [%rd2+8];
	add.s32 	%r11, %r10, %r9;
	st.global.u32 	[%rd2+8], %r11;
	ld.global.u32 	%r12, [%rd2+12];
	add.s32 	%r13, %r12, %r11;
	st.global.u32 	[%rd2+12], %r13;
$L__BB1_4:
	bar.sync 	0;
	setp.ne.s32 	%p3, %r2, 1;
	@%p3 bra 	$L__BB1_6;
	ld.global.u32 	%r14, [%rd2+4];
	mul.wide.u32 	%rd13, %r1, 4;
	add.s64 	%rd14, %rd1, %rd13;
	st.global.u32 	[%rd14], %r14;
$L__BB1_6:
	bar.sync 	0;
	setp.ne.s32 	%p4, %r3, 0;
	@%p4 bra 	$L__BB1_8;
	ld.global.u32 	%r15, [%rd1+4];
	ld.global.u32 	%r16, [%rd1];
	add.s32 	%r17, %r16, %r15;
	st.global.u32 	[%rd1+4], %r17;
	ld.global.u32 	%r18, [%rd1+8];
	add.s32 	%r19, %r17, %r18;
	st.global.u32 	[%rd1+8], %r19;
	ld.global.u32 	%r20, [%rd1+12];
	add.s32 	%r21, %r19, %r20;
	st.global.u32 	[%rd1+12], %r21;
$L__BB1_8:
	ret;

}
	// .globl	_Z19reduceResultsKernelPimS_mS_
.visible .entry _Z19reduceResultsKernelPimS_mS_(
	.param .u64 .ptr .align 1 _Z19reduceResultsKernelPimS_mS__param_0,
	.param .u64 _Z19reduceResultsKernelPimS_mS__param_1,
	.param .u64 .ptr .align 1 _Z19reduceResultsKernelPimS_mS__param_2,
	.param .u64 _Z19reduceResultsKernelPimS_mS__param_3,
	.param .u64 .ptr .align 1 _Z19reduceResultsKernelPimS_mS__param_4
)
{


	ret;

}


// ===== COMPILED SASS (sm_100) =====

	.target	sm_100

	.elftype	@"ET_EXEC"


//--------------------- .note.nv.tkinfo           --------------------------
	.section	.note.nv.tkinfo,"",@"SHT_NOTE"
	.sectionflags	@"SHF_NOTE_NV_TKINFO"
	.tkinfo
        /*0018*/ 	.word	0x00000002
        /*0030*/ 	.string	""
        /*0030*/ 	.string	"ptxas"
        /*0030*/ 	.string	"Cuda compilation tools, release 13.0, V13.0.88"
        /*0030*/ 	.string	"Build cuda_13.0.r13.0/compiler.36424714_0"
        /*0030*/ 	.string	"-arch sm_100 -m 64 "



//--------------------- .note.nv.cuinfo           --------------------------
	.section	.note.nv.cuinfo,"",@"SHT_NOTE"
	.sectionflags	@"SHF_NOTE_NV_CUINFO"
        /*0018*/ 	.short	0x0002
        /*001a*/ 	.short	0x0064
        /*001c*/ 	.short	0x0082
	.zero		2


//--------------------- .nv.info                  --------------------------
	.section	.nv.info,"",@"SHT_CUDA_INFO"
	.align	4


	//----- nvinfo : EIATTR_REGCOUNT
	.align		4
        /*0000*/ 	.byte	0x04, 0x2f
        /*0002*/ 	.short	(.L_1 - .L_0)
	.align		4
.L_0:
        /*0004*/ 	.word	index@(_Z22computeSubArraysKernelPim)
        /*0008*/ 	.word	0x00000008


	//----- nvinfo : EIATTR_FRAME_SIZE
	.align		4
.L_1:
        /*000c*/ 	.byte	0x04, 0x11
        /*000e*/ 	.short	(.L_3 - .L_2)
	.align		4
.L_2:
        /*0010*/ 	.word	index@(_Z22computeSubArraysKernelPim)
        /*0014*/ 	.word	0x00000000


	//----- nvinfo : EIATTR_REGCOUNT
	.align		4
.L_3:
        /*0018*/ 	.byte	0x04, 0x2f
        /*001a*/ 	.short	(.L_5 - .L_4)
	.align		4
.L_4:
        /*001c*/ 	.word	index@(_Z19computeBlocksKernelPimS_mS_)
        /*0020*/ 	.word	0x00000012


	//----- nvinfo : EIATTR_FRAME_SIZE
	.align		4
.L_5:
        /*0024*/ 	.byte	0x04, 0x11
        /*0026*/ 	.short	(.L_7 - .L_6)
	.align		4
.L_6:
        /*0028*/ 	.word	index@(_Z19computeBlocksKernelPimS_mS_)
        /*002c*/ 	.word	0x00000000


	//----- nvinfo : EIATTR_REGCOUNT
	.align		4
.L_7:
        /*0030*/ 	.byte	0x04, 0x2f
        /*0032*/ 	.short	(.L_9 - .L_8)
	.align		4
.L_8:
        /*0034*/ 	.word	index@(_Z19reduceResultsKernelPimS_mS_)
        /*0038*/ 	.word	0x00000004


	//----- nvinfo : EIATTR_FRAME_SIZE
	.align		4
.L_9:
        /*003c*/ 	.byte	0x04, 0x11
        /*003e*/ 	.short	(.L_11 - .L_10)
	.align		4
.L_10:
        /*0040*/ 	.word	index@(_Z19reduceResultsKernelPimS_mS_)
        /*0044*/ 	.word	0x00000000


	//----- nvinfo : EIATTR_MIN_STACK_SIZE
	.align		4
.L_11:
        /*0048*/ 	.byte	0x04, 0x12
        /*004a*/ 	.short	(.L_13 - .L_12)
	.align		4
.L_12:
        /*004c*/ 	.word	index@(_Z19reduceResultsKernelPimS_mS_)
        /*0050*/ 	.word	0x00000000


	//----- nvinfo : EIATTR_MIN_STACK_SIZE
	.align		4
.L_13:
        /*0054*/ 	.byte	0x04, 0x12
        /*0056*/ 	.short	(.L_15 - .L_14)
	.align		4
.L_14:
        /*0058*/ 	.word	index@(_Z19computeBlocksKernelPimS_mS_)
        /*005c*/ 	.word	0x00000000


	//----- nvinfo : EIATTR_MIN_STACK_SIZE
	.align		4
.L_15:
        /*0060*/ 	.byte	0x04, 0x12
        /*0062*/ 	.short	(.L_17 - .L_16)
	.align		4
.L_16:
        /*0064*/ 	.word	index@(_Z22computeSubArraysKernelPim)
        /*0068*/ 	.word	0x00000000
.L_17:


//--------------------- .nv.compat                --------------------------
	.section	.nv.compat,"",@"SHT_CUDA_COMPAT_INFO"
	.align	4
        /*0000*/ 	.byte	0x02, 0x09, 0x00, 0x00, 0x02, 0x02, 0x01, 0x00, 0x02, 0x05, 0x05, 0x00, 0x03, 0x07, 0x01, 0x01
        /*0010*/ 	.byte	0x02, 0x03, 0x00, 0x00, 0x02, 0x06, 0x01, 0x00, 0x04, 0x0b, 0x08, 0x00, 0x09, 0x00, 0x00, 0x00
        /*0020*/ 	.byte	0x00, 0x00, 0x00, 0x00


//--------------------- .nv.info._Z19reduceResultsKernelPimS_mS_ --------------------------
	.section	.nv.info._Z19reduceResultsKernelPimS_mS_,"",@"SHT_CUDA_INFO"
	.sectionflags	@""
	.align	4


	//----- nvinfo : EIATTR_CUDA_API_VERSION
	.align		4
        /*0000*/ 	.byte	0x04, 0x37
        /*0002*/ 	.short	(.L_19 - .L_18)
.L_18:
        /*0004*/ 	.word	0x00000082


	//----- nvinfo : EIATTR_KPARAM_INFO
	.align		4
.L_19:
        /*0008*/ 	.byte	0x04, 0x17
        /*000a*/ 	.short	(.L_21 - .L_20)
.L_20:
        /*000c*/ 	.word	0x00000000
        /*0010*/ 	.short	0x0004
        /*0012*/ 	.short	0x0020
        /*0014*/ 	.byte	0x00, 0xf5, 0x21, 0x00


	//----- nvinfo : EIATTR_KPARAM_INFO
	.align		4
.L_21:
        /*0018*/ 	.byte	0x04, 0x17
        /*001a*/ 	.short	(.L_23 - .L_22)
.L_22:
        /*001c*/ 	.word	0x00000000
        /*0020*/ 	.short	0x0003
        /*0022*/ 	.short	0x0018
        /*0024*/ 	.byte	0x00, 0xf0, 0x21, 0x00


	//----- nvinfo : EIATTR_KPARAM_INFO
	.align		4
.L_23:
        /*0028*/ 	.byte	0x04, 0x17
        /*002a*/ 	.short	(.L_25 - .L_24)
.L_24:
        /*002c*/ 	.word	0x00000000
        /*0030*/ 	.short	0x0002
        /*0032*/ 	.short	0x0010
        /*0034*/ 	.byte	0x00, 0xf5, 0x21, 0x00


	//----- nvinfo : EIATTR_KPARAM_INFO
	.align		4
.L_25:
        /*0038*/ 	.byte	0x04, 0x17
        /*003a*/ 	.short	(.L_27 - .L_26)
.L_26:
        /*003c*/ 	.word	0x00000000
        /*0040*/ 	.short	0x0001
        /*0042*/ 	.short	0x0008
        /*0044*/ 	.byte	0x00, 0xf0, 0x21, 0x00


	//----- nvinfo : EIATTR_KPARAM_INFO
	.align		4
.L_27:
        /*0048*/ 	.byte	0x04, 0x17
        /*004a*/ 	.short	(.L_29 - .L_28)
.L_28:
        /*004c*/ 	.word	0x00000000
        /*0050*/ 	.short	0x0000
        /*0052*/ 	.short	0x0000
        /*0054*/ 	.byte	0x00, 0xf5, 0x21, 0x00


	//----- nvinfo : EIATTR_SPARSE_MMA_MASK
	.align		4
.L_29:
        /*0058*/ 	.byte	0x03, 0x50
        /*005a*/ 	.short	0x0000


	//----- nvinfo : EIATTR_MAXREG_COUNT
	.align		4
        /*005c*/ 	.byte	0x03, 0x1b
        /*005e*/ 	.short	0x00ff


	//----- nvinfo : EIATTR_MERCURY_ISA_VERSION
	.align		4
        /*0060*/ 	.byte	0x03, 0x5f
        /*0062*/ 	.short	0x0101


	//----- nvinfo : EIATTR_VRC_CTA_INIT_COUNT
	.align		4
        /*0064*/ 	.byte	0x02, 0x4a
	.zero		1
	.zero		1


	//----- nvinfo : EIATTR_EXIT_INSTR_OFFSETS
	.align		4
        /*0068*/ 	.byte	0x04, 0x1c
        /*006a*/ 	.short	(.L_31 - .L_30)


	//   ....[0]....
.L_30:
        /*006c*/ 	.word	0x00000010


	//----- nvinfo : EIATTR_CBANK_PARAM_SIZE
	.align		4
.L_31:
        /*0070*/ 	.byte	0x03, 0x19
        /*0072*/ 	.short	0x0028


	//----- nvinfo : EIATTR_PARAM_CBANK
	.align		4
        /*0074*/ 	.byte	0x04, 0x0a
        /*0076*/ 	.short	(.L_33 - .L_32)
	.align		4
.L_32:
        /*0078*/ 	.word	index@(.nv.constant0._Z19reduceResultsKernelPimS_mS_)
        /*007c*/ 	.short	0x0380
        /*007e*/ 	.short	0x0028


	//----- nvinfo : EIATTR_SW_WAR
	.align		4
.L_33:
        /*0080*/ 	.byte	0x04, 0x36
        /*0082*/ 	.short	(.L_35 - .L_34)
.L_34:
        /*0084*/ 	.word	0x00000008
.L_35:


//--------------------- .nv.info._Z19computeBlocksKernelPimS_mS_ --------------------------
	.section	.nv.info._Z19computeBlocksKernelPimS_mS_,"",@"SHT_CUDA_INFO"
	.sectionflags	@""
	.align	4


	//----- nvinfo : EIATTR_CUDA_API_VERSION
	.align		4
        /*0000*/ 	.byte	0x04, 0x37
        /*0002*/ 	.short	(.L_37 - .L_36)
.L_36:
        /*0004*/ 	.word	0x00000082


	//----- nvinfo : EIATTR_KPARAM_INFO
	.align		4
.L_37:
        /*0008*/ 	.byte	0x04, 0x17
        /*000a*/ 	.short	(.L_39 - .L_38)
.L_38:
        /*000c*/ 	.word	0x00000000
        /*0010*/ 	.short	0x0004
        /*0012*/ 	.short	0x0020
        /*0014*/ 	.byte	0x00, 0xf5, 0x21, 0x00


	//----- nvinfo : EIATTR_KPARAM_INFO
	.align		4
.L_39:
        /*0018*/ 	.byte	0x04, 0x17
        /*001a*/ 	.short	(.L_41 - .L_40)
.L_40:
        /*001c*/ 	.word	0x00000000
        /*0020*/ 	.short	0x0003
        /*0022*/ 	.short	0x0018
        /*0024*/ 	.byte	0x00, 0xf0, 0x21, 0x00


	//----- nvinfo : EIATTR_KPARAM_INFO
	.align		4
.L_41:
        /*0028*/ 	.byte	0x04, 0x17
        /*002a*/ 	.short	(.L_43 - .L_42)
.L_42:
        /*002c*/ 	.word	0x00000000
        /*0030*/ 	.short	0x0002
        /*0032*/ 	.short	0x0010
        /*0034*/ 	.byte	0x00, 0xf5, 0x21, 0x00


	//----- nvinfo : EIATTR_KPARAM_INFO
	.align		4
.L_43:
        /*0038*/ 	.byte	0x04, 0x17
        /*003a*/ 	.short	(.L_45 - .L_44)
.L_44:
        /*003c*/ 	.word	0x00000000
        /*0040*/ 	.short	0x0001
        /*0042*/ 	.short	0x0008
        /*0044*/ 	.byte	0x00, 0xf0, 0x21, 0x00


	//----- nvinfo : EIATTR_KPARAM_INFO
	.align		4
.L_45:
        /*0048*/ 	.byte	0x04, 0x17
        /*004a*/ 	.short	(.L_47 - .L_46)
.L_46:
        /*004c*/ 	.word	0x00000000
        /*0050*/ 	.short	0x0000
        /*0052*/ 	.short	0x0000
        /*0054*/ 	.byte	0x00, 0xf5, 0x21, 0x00


	//----- nvinfo : EIATTR_SPARSE_MMA_MASK
	.align		4
.L_47:
        /*0058*/ 	.byte	0x03, 0x50
        /*005a*/ 	.short	0x0000


	//----- nvinfo : EIATTR_MAXREG_COUNT
	.align		4
        /*005c*/ 	.byte	0x03, 0x1b
        /*005e*/ 	.short	0x00ff


	//----- nvinfo : EIATTR_NUM_BARRIERS
	.align		4
        /*0060*/ 	.byte	0x02, 0x4c
        /*0062*/ 	.byte	0x01
	.zero		1


	//----- nvinfo : EIATTR_MERCURY_ISA_VERSION
	.align		4
        /*0064*/ 	.byte	0x03, 0x5f
        /*0066*/ 	.short	0x0101


	//----- nvinfo : EIATTR_VRC_CTA_INIT_COUNT
	.align		4
        /*0068*/ 	.byte	0x02, 0x4a
	.zero		1
	.zero		1


	//----- nvinfo : EIATTR_EXIT_INSTR_OFFSETS
	.align		4
        /*006c*/ 	.byte	0x04, 0x1c
        /*006e*/ 	.short	(.L_49 - .L_48)


	//   ....[0]....
.L_48:
        /*0070*/ 	.word	0x000002a0


	//   ....[1]....
        /*0074*/ 	.word	0x00000360


	//----- nvinfo : EIATTR_CRS_STACK_SIZE
	.align		4
.L_49:
        /*0078*/ 	.byte	0x04, 0x1e
        /*007a*/ 	.short	(.L_51 - .L_50)
.L_50:
        /*007c*/ 	.word	0x00000000


	//----- nvinfo : EIATTR_CBANK_PARAM_SIZE
	.align		4
.L_51:
        /*0080*/ 	.byte	0x03, 0x19
        /*0082*/ 	.short	0x0028


	//----- nvinfo : EIATTR_PARAM_CBANK
	.align		4
        /*0084*/ 	.byte	0x04, 0x0a
        /*0086*/ 	.short	(.L_53 - .L_52)
	.align		4
.L_52:
        /*0088*/ 	.word	index@(.nv.constant0._Z19computeBlocksKernelPimS_mS_)
        /*008c*/ 	.short	0x0380
        /*008e*/ 	.short	0x0028


	//----- nvinfo : EIATTR_SW_WAR
	.align		4
.L_53:
        /*0090*/ 	.byte	0x04, 0x36
        /*0092*/ 	.short	(.L_55 - .L_54)
.L_54:
        /*0094*/ 	.word	0x00000008
.L_55:


//--------------------- .nv.info._Z22computeSubArraysKernelPim --------------------------
	.section	.nv.info._Z22computeSubArraysKernelPim,"",@"SHT_CUDA_INFO"
	.sectionflags	@""
	.align	4


	//----- nvinfo : EIATTR_CUDA_API_VERSION
	.align		4
        /*0000*/ 	.byte	0x04, 0x37
        /*0002*/ 	.short	(.L_57 - .L_56)
.L_56:
        /*0004*/ 	.word	0x00000082


	//----- nvinfo : EIATTR_KPARAM_INFO
	.align		4
.L_57:
        /*0008*/ 	.byte	0x04, 0x17
        /*000a*/ 	.short	(.L_59 - .L_58)
.L_58:
        /*000c*/ 	.word	0x00000000
        /*0010*/ 	.short	0x0001
        /*0012*/ 	.short	0x0008
        /*0014*/ 	.byte	0x00, 0xf0, 0x21, 0x00


	//----- nvinfo : EIATTR_KPARAM_INFO
	.align		4
.L_59:
        /*0018*/ 	.byte	0x04, 0x17
        /*001a*/ 	.short	(.L_61 - .L_60)
.L_60:
        /*001c*/ 	.word	0x00000000
        /*0020*/ 	.short	0x0000
        /*0022*/ 	.short	0x0000
        /*0024*/ 	.byte	0x00, 0xf5, 0x21, 0x00


	//----- nvinfo : EIATTR_SPARSE_MMA_MASK
	.align		4
.L_61:
        /*0028*/ 	.byte	0x03, 0x50
        /*002a*/ 	.short	0x0000


	//----- nvinfo : EIATTR_MAXREG_COUNT
	.align		4
        /*002c*/ 	.byte	0x03, 0x1b
        /*002e*/ 	.short	0x00ff


	//----- nvinfo : EIATTR_MERCURY_ISA_VERSION
	.align		4
        /*0030*/ 	.byte	0x03, 0x5f
        /*0032*/ 	.short	0x0101


	//----- nvinfo : EIATTR_VRC_CTA_INIT_COUNT
	.align		4
        /*0034*/ 	.byte	0x02, 0x4a
	.zero		1
	.zero		1


	//----- nvinfo : EIATTR_EXIT_INSTR_OFFSETS
	.align		4
        /*0038*/ 	.byte	0x04, 0x1c
        /*003a*/ 	.short	(.L_63 - .L_62)


	//   ....[0]....
.L_62:
        /*003c*/ 	.word	0x000000b0


	//   ....[1]....
        /*0040*/ 	.word	0x00000130


	//----- nvinfo : EIATTR_CBANK_PARAM_SIZE
	.align		4
.L_63:
        /*0044*/ 	.byte	0x03, 0x19
        /*0046*/ 	.short	0x0010


	//----- nvinfo : EIATTR_PARAM_CBANK
	.align		4
        /*0048*/ 	.byte	0x04, 0x0a
        /*004a*/ 	.short	(.L_65 - .L_64)
	.align		4
.L_64:
        /*004c*/ 	.word	index@(.nv.constant0._Z22computeSubArraysKernelPim)
        /*0050*/ 	.short	0x0380
        /*0052*/ 	.short	0x0010


	//----- nvinfo : EIATTR_SW_WAR
	.align		4
.L_65:
        /*0054*/ 	.byte	0x04, 0x36
        /*0056*/ 	.short	(.L_67 - .L_66)
.L_66:
        /*0058*/ 	.word	0x00000008
.L_67:


//--------------------- .nv.callgraph             --------------------------
	.section	.nv.callgraph,"",@"SHT_CUDA_CALLGRAPH"
	.align	4
	.sectionentsize	8
	.align		4
        /*0000*/ 	.word	0x00000000
	.align		4
        /*0004*/ 	.word	0xffffffff
	.align		4
        /*0008*/ 	.word	0x00000000
	.align		4
        /*000c*/ 	.word	0xfffffffe
	.align		4
        /*0010*/ 	.word	0x00000000
	.align		4
        /*0014*/ 	.word	0xfffffffd
	.align		4
        /*0018*/ 	.word	0x00000000
	.align		4
        /*001c*/ 	.word	0xfffffffc


//--------------------- .text._Z19reduceResultsKernelPimS_mS_ --------------------------
	.section	.text._Z19reduceResultsKernelPimS_mS_,"ax",@progbits
	.align	128
        .global         _Z19reduceResultsKernelPimS_mS_
        .type           _Z19reduceResultsKernelPimS_mS_,@function
        .size           _Z19reduceResultsKernelPimS_mS_,(.L_x_5 - _Z19reduceResultsKernelPimS_mS_)
        .other          _Z19reduceResultsKernelPimS_mS_,@"STO_CUDA_ENTRY STV_DEFAULT"
_Z19reduceResultsKernelPimS_mS_:
.text._Z19reduceResultsKernelPimS_mS_:
[----:B------:R-:W-:Y:S01]  /*0000*/  LDC R1, c[0x0][0x37c] ;  /* 0x0000df00ff017b82 */ /* 0x000fe20000000800 */
[----:B------:R-:W-:Y:S05]  /*0010*/  EXIT ;  /* 0x000000000000794d */ /* 0x000fea0003800000 */
.L_x_0:
[----:B------:R-:W-:-:S00]  /*0020*/  BRA `(.L_x_0) ;  /* 0xfffffffc00fc7947 */ /* 0x000fc0000383ffff */
[----:B------:R-:W-:-:S00]  /*0030*/  NOP ;  /* 0x0000000000007918 */ /* 0x000fc00000000000 */
        /* <DEDUP_REMOVED lines=12> */
.L_x_5:


//--------------------- .text._Z19computeBlocksKernelPimS_mS_ --------------------------
	.section	.text._Z19computeBlocksKernelPimS_mS_,"ax",@progbits
	.align	128
        .global         _Z19computeBlocksKernelPimS_mS_
        .type           _Z19computeBlocksKernelPimS_mS_,@function
        .size           _Z19computeBlocksKernelPimS_mS_,(.L_x_6 - _Z19computeBlocksKernelPimS_mS_)
        .other          _Z19computeBlocksKernelPimS_mS_,@"STO_CUDA_ENTRY STV_DEFAULT"
_Z19computeBlocksKernelPimS_mS_:
.text._Z19computeBlocksKernelPimS_mS_:
[----:B------:R-:W-:Y:S01]  /*0000*/  LDC R1, c[0x0][0x37c] ;  /* 0x0000df00ff017b82 */ /* 0x000fe20000000800 */
[----:B------:R-:W0:Y:S01]  /*0010*/  S2R R9, SR_TID.X ;  /* 0x0000000000097919 */ /* 0x000e220000002100 */
[----:B------:R-:W1:Y:S01]  /*0020*/  LDCU UR4, c[0x0][0x360] ;  /* 0x00006c00ff0477ac */ /* 0x000e620008000800 */
[----:B------:R-:W-:Y:S01]  /*0030*/  BSSY.RECONVERGENT B0, `(.L_x_1) ;  /* 0x0000012000007945 */ /* 0x000fe20003800200 */
[----:B------:R-:W1:Y:S01]  /*0040*/  S2R R15, SR_CTAID.X ;  /* 0x00000000000f7919 */ /* 0x000e620000002500 */
[----:B------:R-:W2:Y:S01]  /*0050*/  LDCU.64 UR6, c[0x0][0x398] ;  /* 0x00007300ff0677ac */ /* 0x000ea20008000a00 */
[----:B0-----:R-:W-:Y:S01]  /*0060*/  ISETP.NE.AND P1, PT, R9, RZ, PT ;  /* 0x000000ff0900720c */ /* 0x001fe20003f25270 */
[----:B-1----:R-:W-:Y:S01]  /*0070*/  IMAD R10, R15, UR4, R9 ;  /* 0x000000040f0a7c24 */ /* 0x002fe2000f8e0209 */
[----:B------:R-:W0:Y:S04]  /*0080*/  LDCU.64 UR4, c[0x0][0x358] ;  /* 0x00006b00ff0477ac */ /* 0x000e280008000a00 */
[----:B--2---:R-:W-:-:S02]  /*0090*/  ISETP.GE.U32.AND P0, PT, R10, UR6, PT ;  /* 0x000000060a007c0c */ /* 0x004fc4000bf06070 */
[----:B------:R-:W-:-:S05]  /*00a0*/  SHF.R.S32.HI R0, RZ, 0x1f, R10 ;  /* 0x0000001fff007819 */ /* 0x000fca000001140a */
[----:B------:R-:W1:Y:S01]  /*00b0*/  @!P1 LDC.64 R2, c[0x0][0x390] ;  /* 0x0000e400ff029b82 */ /* 0x000e620000000a00 */
[----:B------:R-:W-:-:S13]  /*00c0*/  ISETP.GE.U32.AND.EX P0, PT, R0, UR7, PT, P0 ;  /* 0x0000000700007c0c */ /* 0x000fda000bf06100 */
[----:B0-----:R-:W-:Y:S05]  /*00d0*/  @P0 BRA `(.L_x_2) ;  /* 0x00000000001c0947 */ /* 0x001fea0003800000 */
[----:B------:R-:W0:Y:S01]  /*00e0*/  LDC.64 R4, c[0x0][0x380] ;  /* 0x0000e000ff047b82 */ /* 0x000e220000000a00 */
[----:B------:R-:W-:-:S04]  /*00f0*/  IMAD.SHL.U32 R7, R10, 0x2, RZ ;  /* 0x000000020a077824 */ /* 0x000fc800078e00ff */
[----:B0-----:R-:W-:-:S03]  /*0100*/  IMAD.WIDE R4, R7, 0x4, R4 ;  /* 0x0000000407047825 */ /* 0x001fc600078e0204 */
[----:B------:R-:W0:Y:S03]  /*0110*/  LDC.64 R6, c[0x0][0x390] ;  /* 0x0000e400ff067b82 */ /* 0x000e260000000a00 */
[----:B------:R-:W2:Y:S01]  /*0120*/  LDG.E R5, desc[UR4][R4.64+0x4] ;  /* 0x0000040404057981 */ /* 0x000ea2000c1e1900 */
[----:B0-----:R-:W-:-:S05]  /*0130*/  IMAD.WIDE.U32 R6, R9, 0x4, R6 ;  /* 0x0000000409067825 */ /* 0x001fca00078e0006 */
[----:B--2---:R0:W-:Y:S02]  /*0140*/  STG.E desc[UR4][R6.64], R5 ;  /* 0x0000000506007986 */ /* 0x0041e4000c101904 */
.L_x_2:
[----:B------:R-:W-:Y:S05]  /*0150*/  BSYNC.RECONVERGENT B0 ;  /* 0x0000000000007941 */ /* 0x000fea0003800200 */
.L_x_1:
[----:B------:R-:W-:Y:S06]  /*0160*/  BAR.SYNC.DEFER_BLOCKING 0x0 ;  /* 0x0000000000007b1d */ /* 0x000fec0000010000 */
[----:B-1----:R-:W2:Y:S04]  /*0170*/  @!P1 LDG.E R0, desc[UR4][R2.64] ;  /* 0x0000000402009981 */ /* 0x002ea8000c1e1900 */
[----:B0-----:R-:W2:Y:S04]  /*0180*/  @!P1 LDG.E R5, desc[UR4][R2.64+0x4] ;  /* 0x0000040402059981 */ /* 0x001ea8000c1e1900 */
[----:B------:R-:W3:Y:S04]  /*0190*/  @!P1 LDG.E R4, desc[UR4][R2.64+0x8] ;  /* 0x0000080402049981 */ /* 0x000ee8000c1e1900 */
[----:B------:R-:W4:Y:S01]  /*01a0*/  @!P1 LDG.E R8, desc[UR4][R2.64+0xc] ;  /* 0x00000c0402089981 */ /* 0x000f22000c1e1900 */
[----:B------:R-:W-:-:S13]  /*01b0*/  ISETP.NE.AND P0, PT, R9, 0x1, PT ;  /* 0x000000010900780c */ /* 0x000fda0003f05270 */
[----:B------:R-:W0:Y:S01]  /*01c0*/  @!P0 LDC.64 R6, c[0x0][0x390] ;  /* 0x0000e400ff068b82 */ /* 0x000e220000000a00 */
[----:B--2---:R-:W-:-:S05]  /*01d0*/  @!P1 IADD3 R9, PT, PT, R0, R5, RZ ;  /* 0x0000000500099210 */ /* 0x004fca0007ffe0ff */
[----:B---3--:R-:W-:Y:S01]  /*01e0*/  @!P1 IMAD.IADD R11, R9, 0x1, R4 ;  /* 0x00000001090b9824 */ /* 0x008fe200078e0204 */
[----:B------:R1:W-:Y:S01]  /*01f0*/  @!P1 STG.E desc[UR4][R2.64+0x4], R9 ;  /* 0x0000040902009986 */ /* 0x0003e2000c101904 */
[----:B------:R-:W2:Y:S03]  /*0200*/  @!P0 LDC.64 R4, c[0x0][0x3a0] ;  /* 0x0000e800ff048b82 */ /* 0x000ea60000000a00 */
[----:B----4-:R-:W-:Y:S01]  /*0210*/  @!P1 IADD3 R13, PT, PT, R11, R8, RZ ;  /* 0x000000080b0d9210 */ /* 0x010fe20007ffe0ff */
[----:B------:R1:W-:Y:S04]  /*0220*/  @!P1 STG.E desc[UR4][R2.64+0x8], R11 ;  /* 0x0000080b02009986 */ /* 0x0003e8000c101904 */
[----:B------:R1:W-:Y:S01]  /*0230*/  @!P1 STG.E desc[UR4][R2.64+0xc], R13 ;  /* 0x00000c0d02009986 */ /* 0x0003e2000c101904 */
[----:B------:R-:W-:Y:S06]  /*0240*/  BAR.SYNC.DEFER_BLOCKING 0x0 ;  /* 0x0000000000007b1d */ /* 0x000fec0000010000 */
[----:B0-----:R-:W3:Y:S01]  /*0250*/  @!P0 LDG.E R7, desc[UR4][R6.64+0x4] ;  /* 0x0000040406078981 */ /* 0x001ee2000c1e1900 */
[----:B--2---:R-:W-:Y:S01]  /*0260*/  @!P0 IMAD.WIDE.U32 R4, R15, 0x4, R4 ;  /* 0x000000040f048825 */ /* 0x004fe200078e0004 */
[----:B------:R-:W-:-:S04]  /*0270*/  ISETP.NE.AND P1, PT, R10, RZ, PT ;  /* 0x000000ff0a00720c */ /* 0x000fc80003f25270 */
[----:B---3--:R1:W-:Y:S01]  /*0280*/  @!P0 STG.E desc[UR4][R4.64], R7 ;  /* 0x0000000704008986 */ /* 0x0083e2000c101904 */
[----:B------:R-:W-:Y:S08]  /*0290*/  BAR.SYNC.DEFER_BLOCKING 0x0 ;  /* 0x0000000000007b1d */ /* 0x000ff00000010000 */
[----:B------:R-:W-:Y:S05]  /*02a0*/  @P1 EXIT ;  /* 0x000000000000194d */ /* 0x000fea0003800000 */
[----:B-1----:R-:W0:Y:S02]  /*02b0*/  LDC.64 R2, c[0x0][0x3a0] ;  /* 0x0000e800ff027b82 */ /* 0x002e240000000a00 */
[----:B0-----:R-:W2:Y:S04]  /*02c0*/  LDG.E R0, desc[UR4][R2.64+0x4] ;  /* 0x0000040402007981 */ /* 0x001ea8000c1e1900 */
[----:B------:R-:W2:Y:S04]  /*02d0*/  LDG.E R5, desc[UR4][R2.64] ;  /* 0x0000000402057981 */ /* 0x000ea8000c1e1900 */
[----:B------:R-:W3:Y:S04]  /*02e0*/  LDG.E R4, desc[UR4][R2.64+0x8] ;  /* 0x0000080402047981 */ /* 0x000ee8000c1e1900 */
[----:B------:R-:W4:Y:S01]  /*02f0*/  LDG.E R6, desc[UR4][R2.64+0xc] ;  /* 0x00000c0402067981 */ /* 0x000f22000c1e1900 */
[----:B--2---:R-:W-:-:S05]  /*0300*/  IMAD.IADD R5, R0, 0x1, R5 ;  /* 0x0000000100057824 */ /* 0x004fca00078e0205 */
[----:B---3--:R-:W-:Y:S01]  /*0310*/  IADD3 R7, PT, PT, R5, R4, RZ ;  /* 0x0000000405077210 */ /* 0x008fe20007ffe0ff */
[----:B------:R-:W-:Y:S04]  /*0320*/  STG.E desc[UR4][R2.64+0x4], R5 ;  /* 0x0000040502007986 */ /* 0x000fe8000c101904 */
[----:B----4-:R-:W-:Y:S01]  /*0330*/  IMAD.IADD R9, R7, 0x1, R6 ;  /* 0x0000000107097824 */ /* 0x010fe200078e0206 */
[----:B------:R-:W-:Y:S04]  /*0340*/  STG.E desc[UR4][R2.64+0x8], R7 ;  /* 0x0000080702007986 */ /* 0x000fe8000c101904 */
[----:B------:R-:W-:Y:S01]  /*0350*/  STG.E desc[UR4][R2.64+0xc], R9 ;  /* 0x00000c0902007986 */ /* 0x000fe2000c101904 */
[----:B------:R-:W-:Y:S05]  /*0360*/  EXIT ;  /* 0x000000000000794d */ /* 0x000fea0003800000 */
.L_x_3:
        /* <DEDUP_REMOVED lines=9> */
.L_x_6:


//--------------------- .text._Z22computeSubArraysKernelPim --------------------------
	.section	.text._Z22computeSubArraysKernelPim,"ax",@progbits
	.align	128
        .global         _Z22computeSubArraysKernelPim
        .type           _Z22computeSubArraysKernelPim,@function
        .size           _Z22computeSubArraysKernelPim,(.L_x_7 - _Z22computeSubArraysKernelPim)
        .other          _Z22computeSubArraysKernelPim,@"STO_CUDA_ENTRY STV_DEFAULT"
_Z22computeSubArraysKernelPim:
.text._Z22computeSubArraysKernelPim:
[----:B------:R-:W-:Y:S01]  /*0000*/  LDC R1, c[0x0][0x37c] ;  /* 0x0000df00ff017b82 */ /* 0x000fe20000000800 */
[----:B------:R-:W0:Y:S07]  /*0010*/  S2R R3, SR_TID.X ;  /* 0x0000000000037919 */ /* 0x000e2e0000002100 */
[----:B------:R-:W0:Y:S01]  /*0020*/  S2UR UR4, SR_CTAID.X ;  /* 0x00000000000479c3 */ /* 0x000e220000002500 */
[----:B------:R-:W1:Y:S07]  /*0030*/  LDCU.64 UR6, c[0x0][0x388] ;  /* 0x00007100ff0677ac */ /* 0x000e6e0008000a00 */
[----:B------:R-:W0:Y:S02]  /*0040*/  LDC R0, c[0x0][0x360] ;  /* 0x0000d800ff007b82 */ /* 0x000e240000000800 */
[----:B0-----:R-:W-:-:S04]  /*0050*/  IMAD R0, R0, UR4, R3 ;  /* 0x0000000400007c24 */ /* 0x001fc8000f8e0203 */
[----:B------:R-:W-:-:S05]  /*0060*/  IMAD.SHL.U32 R5, R0, 0x2, RZ ;  /* 0x0000000200057824 */ /* 0x000fca00078e00ff */
[----:B------:R-:W-:-:S04]  /*0070*/  IADD3 R0, PT, PT, R5, 0x1, RZ ;  /* 0x0000000105007810 */ /* 0x000fc80007ffe0ff */
[----:B-1----:R-:W-:Y:S02]  /*0080*/  ISETP.GE.U32.AND P0, PT, R0, UR6, PT ;  /* 0x0000000600007c0c */ /* 0x002fe4000bf06070 */
[----:B------:R-:W-:-:S04]  /*0090*/  SHF.R.S32.HI R0, RZ, 0x1f, R0 ;  /* 0x0000001fff007819 */ /* 0x000fc80000011400 */
[----:B------:R-:W-:-:S13]  /*00a0*/  ISETP.GE.U32.AND.EX P0, PT, R0, UR7, PT, P0 ;  /* 0x0000000700007c0c */ /* 0x000fda000bf06100 */
[----:B------:R-:W-:Y:S05]  /*00b0*/  @P0 EXIT ;  /* 0x000000000000094d */ /* 0x000fea0003800000 */
[----:B------:R-:W0:Y:S01]  /*00c0*/  LDC.64 R2, c[0x0][0x380] ;  /* 0x0000e000ff027b82 */ /* 0x000e220000000a00 */
[----:B------:R-:W1:Y:S01]  /*00d0*/  LDCU.64 UR4, c[0x0][0x358] ;  /* 0x00006b00ff0477ac */ /* 0x000e620008000a00 */
[----:B0-----:R-:W-:-:S05]  /*00e0*/  IMAD.WIDE R2, R5, 0x4, R2 ;  /* 0x0000000405027825 */ /* 0x001fca00078e0202 */
[----:B-1----:R-:W2:Y:S04]  /*00f0*/  LDG.E R0, desc[UR4][R2.64] ;  /* 0x0000000402007981 */ /* 0x002ea8000c1e1900 */
[----:B------:R-:W2:Y:S02]  /*0100*/  LDG.E R5, desc[UR4][R2.64+0x4] ;  /* 0x0000040402057981 */ /* 0x000ea4000c1e1900 */
[----:B--2---:R-:W-:-:S05]  /*0110*/  IMAD.IADD R5, R0, 0x1, R5 ;  /* 0x0000000100057824 */ /* 0x004fca00078e0205 */
[----:B------:R-:W-:Y:S01]  /*0120*/  STG.E desc[UR4][R2.64+0x4], R5 ;  /* 0x0000040502007986 */ /* 0x000fe2000c101904 */
[----:B------:R-:W-:Y:S05]  /*0130*/  EXIT ;  /* 0x000000000000794d */ /* 0x000fea0003800000 */
.L_x_4:
        /* <DEDUP_REMOVED lines=12> */
.L_x_7:


//--------------------- .nv.shared.reserved.0     --------------------------
	.section	.nv.shared.reserved.0,"aw",@nobits
	.weak		__nv_reservedSMEM_offset_0_alias
	.size		__nv_reservedSMEM_offset_0_alias, 0, 64
	.other		__nv_reservedSMEM_offset_0_alias,@"STO_CUDA_RESERVED_SHARED STV_DEFAULT"
__nv_reservedSMEM_offset_0_alias:
	.zero		0
	.zero		64


//--------------------- .nv.constant0._Z19reduceResultsKernelPimS_mS_ --------------------------
	.section	.nv.constant0._Z19reduceResultsKernelPimS_mS_,"a",@progbits
	.sectionflags	@""
	.align	4
.nv.constant0._Z19reduceResultsKernelPimS_mS_:
	.zero		936


//--------------------- .nv.constant0._Z19computeBlocksKernelPimS_mS_ --------------------------
	.section	.nv.constant0._Z19computeBlocksKernelPimS_mS_,"a",@progbits
	.sectionflags	@""
	.align	4
.nv.constant0._Z19computeBlocksKernelPimS_mS_:
	.zero		936


//--------------------- .nv.constant0._Z22computeSubArraysKernelPim --------------------------
	.section	.nv.constant0._Z22computeSubArraysKernelPim,"a",@progbits
	.sectionflags	@""
	.align	4
.nv.constant0._Z22computeSubArraysKernelPim:
	.zero		912


//--------------------- SYMBOLS --------------------------

	.type		.nv.reservedSmem.offset0,@object
	.size		.nv.reservedSmem.offset0,0x4
